	.headerflags	@"EF_CUDA_TEXMODE_UNIFIED EF_CUDA_64BIT_ADDRESS EF_CUDA_ACCELERATORS EF_CUDA_SM90 EF_CUDA_VIRTUAL_SM(EF_CUDA_SM90)"
	.elftype	@"ET_EXEC"


//--------------------- .nv.info                  --------------------------
	.section	.nv.info,"",@"SHT_CUDA_INFO"
	.align	4


	//----- nvinfo : EIATTR_REGCOUNT
	.align		4
        /*0000*/ 	.byte	0x04, 0x2f
        /*0002*/ 	.short	(.L_1 - .L_0)
	.align		4
.L_0:
        /*0004*/ 	.word	index@(triton_poi_fused__to_copy_11)
        /*0008*/ 	.word	0x00000008


	//----- nvinfo : EIATTR_MIN_STACK_SIZE
	.align		4
.L_1:
        /*000c*/ 	.byte	0x04, 0x12
        /*000e*/ 	.short	(.L_3 - .L_2)
	.align		4
.L_2:
        /*0010*/ 	.word	index@(triton_poi_fused__to_copy_11)
        /*0014*/ 	.word	0x00000000


	//----- nvinfo : EIATTR_FRAME_SIZE
	.align		4
.L_3:
        /*0018*/ 	.byte	0x04, 0x11
        /*001a*/ 	.short	(.L_5 - .L_4)
	.align		4
.L_4:
        /*001c*/ 	.word	index@(triton_poi_fused__to_copy_11)
        /*0020*/ 	.word	0x00000000


	//----- nvinfo : EIATTR_MIN_STACK_SIZE
	.align		4
.L_5:
        /*0024*/ 	.byte	0x04, 0x12
        /*0026*/ 	.short	(.L_7 - .L_6)
	.align		4
.L_6:
        /*0028*/ 	.word	index@(triton_poi_fused__to_copy_11)
        /*002c*/ 	.word	0x00000000
.L_7:


//--------------------- .nv.info.triton_poi_fused__to_copy_11 --------------------------
	.section	.nv.info.triton_poi_fused__to_copy_11,"",@"SHT_CUDA_INFO"
	.sectionflags	@""
	.align	4


	//----- nvinfo : EIATTR_CUDA_API_VERSION
	.align		4
        /*0000*/ 	.byte	0x04, 0x37
        /*0002*/ 	.short	(.L_9 - .L_8)
.L_8:
        /*0004*/ 	.word	0x0000007c


	//----- nvinfo : EIATTR_KPARAM_INFO
	.align		4
.L_9:
        /*0008*/ 	.byte	0x04, 0x17
        /*000a*/ 	.short	(.L_11 - .L_10)
.L_10:
        /*000c*/ 	.word	0x00000000
        /*0010*/ 	.short	0x0001
        /*0012*/ 	.short	0x0008
        /*0014*/ 	.byte	0x00, 0xf0, 0x11, 0x00


	//----- nvinfo : EIATTR_KPARAM_INFO
	.align		4
.L_11:
        /*0018*/ 	.byte	0x04, 0x17
        /*001a*/ 	.short	(.L_13 - .L_12)
.L_12:
        /*001c*/ 	.word	0x00000000
        /*0020*/ 	.short	0x0000
        /*0022*/ 	.short	0x0000
        /*0024*/ 	.byte	0x00, 0xf4, 0x21, 0x00


	//----- nvinfo : EIATTR_SPARSE_MMA_MASK
	.align		4
.L_13:
        /*0028*/ 	.byte	0x03, 0x50
        /*002a*/ 	.short	0x0000


	//----- nvinfo : EIATTR_MAXREG_COUNT
	.align		4
        /*002c*/ 	.byte	0x03, 0x1b
        /*002e*/ 	.short	0x00ff


	//----- nvinfo : EIATTR_EXIT_INSTR_OFFSETS
	.align		4
        /*0030*/ 	.byte	0x04, 0x1c
        /*0032*/ 	.short	(.L_15 - .L_14)


	//   ....[0]....
.L_14:
        /*0034*/ 	.word	0x000000d0


	//   ....[1]....
        /*0038*/ 	.word	0x00000100


	//----- nvinfo : EIATTR_REQNTID
	.align		4
.L_15:
        /*003c*/ 	.byte	0x04, 0x10
        /*003e*/ 	.short	(.L_17 - .L_16)
.L_16:
        /*0040*/ 	.word	0x00000020
        /*0044*/ 	.word	0x00000001
        /*0048*/ 	.word	0x00000001


	//----- nvinfo : EIATTR_CBANK_PARAM_SIZE
	.align		4
.L_17:
        /*004c*/ 	.byte	0x03, 0x19
        /*004e*/ 	.short	0x000c


	//----- nvinfo : EIATTR_PARAM_CBANK
	.align		4
        /*0050*/ 	.byte	0x04, 0x0a
        /*0052*/ 	.short	(.L_19 - .L_18)
	.align		4
.L_18:
        /*0054*/ 	.word	index@(.nv.constant0.triton_poi_fused__to_copy_11)
        /*0058*/ 	.short	0x0210
        /*005a*/ 	.short	0x000c


	//----- nvinfo : EIATTR_SW_WAR
	.align		4
.L_19:
        /*005c*/ 	.byte	0x04, 0x36
        /*005e*/ 	.short	(.L_21 - .L_20)
.L_20:
        /*0060*/ 	.word	0x00000008
.L_21:


//--------------------- .nv.callgraph             --------------------------
	.section	.nv.callgraph,"",@"SHT_CUDA_CALLGRAPH"
	.align	4
	.sectionentsize	8
	.align		4
        /*0000*/ 	.word	0x00000000
	.align		4
        /*0004*/ 	.word	0xffffffff
	.align		4
        /*0008*/ 	.word	0x00000000
	.align		4
        /*000c*/ 	.word	0xfffffffe
	.align		4
        /*0010*/ 	.word	0x00000000
	.align		4
        /*0014*/ 	.word	0xfffffffd
	.align		4
        /*0018*/ 	.word	0x00000000
	.align		4
        /*001c*/ 	.word	0xfffffffc


//--------------------- .text.triton_poi_fused__to_copy_11 --------------------------
	.section	.text.triton_poi_fused__to_copy_11,"ax",@progbits
	.align	128
        .global         triton_poi_fused__to_copy_11
        .type           triton_poi_fused__to_copy_11,@function
        .size           triton_poi_fused__to_copy_11,(.L_x_1 - triton_poi_fused__to_copy_11)
        .other          triton_poi_fused__to_copy_11,@"STO_CUDA_ENTRY STV_DEFAULT"
triton_poi_fused__to_copy_11:
.text.triton_poi_fused__to_copy_11:
[----:B------:R-:W0:Y:S02]  /*0000*/  LDC R1, c[0x0][0x28] ;  /* 0x00000a00ff017b82 */ /* 0x000e240000000800 */
[----:B------:R-:W1:Y:S01]  /*0010*/  S2R R0, SR_TID.X ;  /* 0x0000000000007919 */ /* 0x000e620000002100 */
[----:B------:R-:W2:Y:S01]  /*0020*/  LDC.64 R2, c[0x0][0x210] ;  /* 0x00008400ff027b82 */ /* 0x000ea20000000a00 */
[----:B------:R-:W3:Y:S01]  /*0030*/  S2R R5, SR_CTAID.X ;  /* 0x0000000000057919 */ /* 0x000ee20000002500 */
[----:B-1----:R-:W-:-:S05]  /*0040*/  LOP3.LUT R0, R0, 0x1f, RZ, 0xc0, !PT ;  /* 0x0000001f00007812 */ /* 0x002fca00078ec0ff */
[----:B---3--:R-:W-:-:S04]  /*0050*/  IMAD R5, R5, 0x20, R0 ;  /* 0x0000002005057824 */ /* 0x008fc800078e0200 */
[C---:B--2---:R-:W-:Y:S01]  /*0060*/  IMAD.WIDE R2, R5.reuse, 0x8, R2 ;  /* 0x0000000805027825 */ /* 0x044fe200078e0202 */
[----:B------:R-:W-:Y:S02]  /*0070*/  I2FP.F32.S32 R0, R5 ;  /* 0x0000000500007245 */ /* 0x000fe40000201400 */
[----:B------:R-:W-:-:S03]  /*0080*/  ISETP.GE.AND P0, PT, R5, 0x20, PT ;  /* 0x000000200500780c */ /* 0x000fc60003f06270 */
[----:B------:R-:W-:-:S05]  /*0090*/  FMUL R0, R0, 0.48387095332145690918 ;  /* 0x3ef7bdef00007820 */ /* 0x000fca0000400000 */
[----:B------:R-:W-:-:S04]  /*00a0*/  FMNMX R0, RZ, R0, !PT ;  /* 0x00000000ff007209 */ /* 0x000fc80007800000 */
[----:B------:R-:W1:Y:S02]  /*00b0*/  F2I.TRUNC.NTZ R4, R0 ;  /* 0x0000000000047305 */ /* 0x000e64000020f100 */
[----:B-1----:R-:W-:Y:S01]  /*00c0*/  SHF.R.S32.HI R5, RZ, 0x1f, R4 ;  /* 0x0000001fff057819 */ /* 0x002fe20000011404 */
[----:B------:R-:W-:Y:S06]  /*00d0*/  @P0 EXIT ;  /* 0x000000000000094d */ /* 0x000fec0003800000 */
[----:B------:R-:W-:Y:S02]  /*00e0*/  ULDC.64 UR4, c[0x0][0x208] ;  /* 0x0000820000047ab9 */ /* 0x000fe40000000a00 */
[----:B------:R-:W-:Y:S01]  /*00f0*/  STG.E.64 desc[UR4][R2.64], R4 ;  /* 0x0000000402007986 */ /* 0x000fe2000c101b04 */
[----:B------:R-:W-:Y:S05]  /*0100*/  EXIT ;  /* 0x000000000000794d */ /* 0x000fea0003800000 */
.L_x_0:
[----:B------:R-:W-:-:S00]  /*0110*/  BRA `(.L_x_0) ;  /* 0xfffffffc00fc7947 */ /* 0x000fc0000383ffff */
[----:B------:R-:W-:-:S00]  /*0120*/  NOP ;  /* 0x0000000000007918 */ /* 0x000fc00000000000 */
        /* <DEDUP_REMOVED lines=13> */
.L_x_1:


//--------------------- .nv.constant0.triton_poi_fused__to_copy_11 --------------------------
	.section	.nv.constant0.triton_poi_fused__to_copy_11,"a",@progbits
	.sectionflags	@""
	.align	4
.nv.constant0.triton_poi_fused__to_copy_11:
	.zero		540
